//
// Generated by NVIDIA NVVM Compiler
//
// Compiler Build ID: CL-36424714
// Cuda compilation tools, release 13.0, V13.0.88
// Based on NVVM 20.0.0
//

.version 9.0
.target sm_100
.address_size 64

	// .globl	_Z10cuda_hellov
.extern .func  (.param .b32 func_retval0) vprintf
(
	.param .b64 vprintf_param_0,
	.param .b64 vprintf_param_1
)
;
.global .align 1 .b8 $str[23] = {72, 101, 108, 108, 111, 32, 87, 111, 114, 108, 100, 32, 102, 114, 111, 109, 32, 71, 80, 85, 33, 10};

.visible .entry _Z10cuda_hellov()
{
	.reg .b32 	%r<3>;
	.reg .b64 	%rd<3>;

	mov.u64 	%rd1, $str;
	cvta.global.u64 	%rd2, %rd1;
	{ // callseq 0, 0
	.param .b64 param0;
	st.param.b64 	[param0], %rd2;
	.param .b64 param1;
	st.param.b64 	[param1], 0;
	.param .b32 retval0;
	call.uni (retval0), 
	vprintf, 
	(
	param0, 
	param1
	);
	ld.param.b32 	%r1, [retval0];
	} // callseq 0
	ret;

}
	// .globl	_Z10vector_addPfS_S_i
.visible .entry _Z10vector_addPfS_S_i(
	.param .u64 .ptr .align 1 _Z10vector_addPfS_S_i_param_0,
	.param .u64 .ptr .align 1 _Z10vector_addPfS_S_i_param_1,
	.param .u64 .ptr .align 1 _Z10vector_addPfS_S_i_param_2,
	.param .u32 _Z10vector_addPfS_S_i_param_3
)
{
	.reg .pred 	%p<2>;
	.reg .b32 	%r<6>;
	.reg .b32 	%f<4>;
	.reg .b64 	%rd<11>;

	ld.param.u64 	%rd1, [_Z10vector_addPfS_S_i_param_0];
	ld.param.u64 	%rd2, [_Z10vector_addPfS_S_i_param_1];
	ld.param.u64 	%rd3, [_Z10vector_addPfS_S_i_param_2];
	ld.param.u32 	%r2, [_Z10vector_addPfS_S_i_param_3];
	mov.u32 	%r3, %ntid.x;
	mov.u32 	%r4, %ctaid.x;
	mov.u32 	%r5, %tid.x;
	mad.lo.s32 	%r1, %r3, %r4, %r5;
	setp.ge.s32 	%p1, %r1, %r2;
	@%p1 bra 	$L__BB1_2;
	cvta.to.global.u64 	%rd4, %rd1;
	cvta.to.global.u64 	%rd5, %rd2;
	cvta.to.global.u64 	%rd6, %rd3;
	mul.wide.s32 	%rd7, %r1, 4;
	add.s64 	%rd8, %rd4, %rd7;
	ld.global.f32 	%f1, [%rd8];
	add.s64 	%rd9, %rd5, %rd7;
	ld.global.f32 	%f2, [%rd9];
	add.f32 	%f3, %f1, %f2;
	add.s64 	%rd10, %rd6, %rd7;
	st.global.f32 	[%rd10], %f3;
$L__BB1_2:
	ret;

}
	// .globl	_Z1XPiRKmii
.visible .entry _Z1XPiRKmii(
	.param .u64 .ptr .align 1 _Z1XPiRKmii_param_0,
	.param .u64 .ptr .align 1 _Z1XPiRKmii_param_1,
	.param .u32 _Z1XPiRKmii_param_2,
	.param .u32 _Z1XPiRKmii_param_3
)
{


	ret;

}
	// .globl	_Z1YPiRKmii
.visible .entry _Z1YPiRKmii(
	.param .u64 .ptr .align 1 _Z1YPiRKmii_param_0,
	.param .u64 .ptr .align 1 _Z1YPiRKmii_param_1,
	.param .u32 _Z1YPiRKmii_param_2,
	.param .u32 _Z1YPiRKmii_param_3
)
{


	ret;

}
	// .globl	_Z1ZPiRKmii
.visible .entry _Z1ZPiRKmii(
	.param .u64 .ptr .align 1 _Z1ZPiRKmii_param_0,
	.param .u64 .ptr .align 1 _Z1ZPiRKmii_param_1,
	.param .u32 _Z1ZPiRKmii_param_2,
	.param .u32 _Z1ZPiRKmii_param_3
)
{


	ret;

}
	// .globl	_Z1PPiRKmii
.visible .entry _Z1PPiRKmii(
	.param .u64 .ptr .align 1 _Z1PPiRKmii_param_0,
	.param .u64 .ptr .align 1 _Z1PPiRKmii_param_1,
	.param .u32 _Z1PPiRKmii_param_2,
	.param .u32 _Z1PPiRKmii_param_3
)
{


	ret;

}
	// .globl	_Z1HPiRKmii
.visible .entry _Z1HPiRKmii(
	.param .u64 .ptr .align 1 _Z1HPiRKmii_param_0,
	.param .u64 .ptr .align 1 _Z1HPiRKmii_param_1,
	.param .u32 _Z1HPiRKmii_param_2,
	.param .u32 _Z1HPiRKmii_param_3
)
{


	ret;

}
	// .globl	_Z4CNOTPiRKmS1_ii
.visible .entry _Z4CNOTPiRKmS1_ii(
	.param .u64 .ptr .align 1 _Z4CNOTPiRKmS1_ii_param_0,
	.param .u64 .ptr .align 1 _Z4CNOTPiRKmS1_ii_param_1,
	.param .u64 .ptr .align 1 _Z4CNOTPiRKmS1_ii_param_2,
	.param .u32 _Z4CNOTPiRKmS1_ii_param_3,
	.param .u32 _Z4CNOTPiRKmS1_ii_param_4
)
{


	ret;

}
	// .globl	_Z2CZPiRKmS1_ii
.visible .entry _Z2CZPiRKmS1_ii(
	.param .u64 .ptr .align 1 _Z2CZPiRKmS1_ii_param_0,
	.param .u64 .ptr .align 1 _Z2CZPiRKmS1_ii_param_1,
	.param .u64 .ptr .align 1 _Z2CZPiRKmS1_ii_param_2,
	.param .u32 _Z2CZPiRKmS1_ii_param_3,
	.param .u32 _Z2CZPiRKmS1_ii_param_4
)
{


	ret;

}


// ===== COMPILED SASS (sm_100) =====

	.target	sm_100

	.elftype	@"ET_EXEC"


//--------------------- .note.nv.tkinfo           --------------------------
	.section	.note.nv.tkinfo,"",@"SHT_NOTE"
	.sectionflags	@"SHF_NOTE_NV_TKINFO"
	.tkinfo
        /*0018*/ 	.word	0x00000002
        /*0030*/ 	.string	""
        /*0030*/ 	.string	"ptxas"
        /*0030*/ 	.string	"Cuda compilation tools, release 13.0, V13.0.88"
        /*0030*/ 	.string	"Build cuda_13.0.r13.0/compiler.36424714_0"
        /*0030*/ 	.string	"-arch sm_100 -m 64 "



//--------------------- .note.nv.cuinfo           --------------------------
	.section	.note.nv.cuinfo,"",@"SHT_NOTE"
	.sectionflags	@"SHF_NOTE_NV_CUINFO"
        /*0018*/ 	.short	0x0002
        /*001a*/ 	.short	0x0064
        /*001c*/ 	.short	0x0082
	.zero		2


//--------------------- .nv.info                  --------------------------
	.section	.nv.info,"",@"SHT_CUDA_INFO"
	.align	4


	//----- nvinfo : EIATTR_REGCOUNT
	.align		4
        /*0000*/ 	.byte	0x04, 0x2f
        /*0002*/ 	.short	(.L_2 - .L_1)
	.align		4
.L_1:
        /*0004*/ 	.word	index@(_Z10cuda_hellov)
        /*0008*/ 	.word	0x00000018


	//----- nvinfo : EIATTR_FRAME_SIZE
	.align		4
.L_2:
        /*000c*/ 	.byte	0x04, 0x11
        /*000e*/ 	.short	(.L_4 - .L_3)
	.align		4
.L_3:
        /*0010*/ 	.word	index@(_Z10cuda_hellov)
        /*0014*/ 	.word	0x00000000


	//----- nvinfo : EIATTR_REGCOUNT
	.align		4
.L_4:
        /*0018*/ 	.byte	0x04, 0x2f
        /*001a*/ 	.short	(.L_6 - .L_5)
	.align		4
.L_5:
        /*001c*/ 	.word	index@(_Z10vector_addPfS_S_i)
        /*0020*/ 	.word	0x0000000c


	//----- nvinfo : EIATTR_FRAME_SIZE
	.align		4
.L_6:
        /*0024*/ 	.byte	0x04, 0x11
        /*0026*/ 	.short	(.L_8 - .L_7)
	.align		4
.L_7:
        /*0028*/ 	.word	index@(_Z10vector_addPfS_S_i)
        /*002c*/ 	.word	0x00000000


	//----- nvinfo : EIATTR_REGCOUNT
	.align		4
.L_8:
        /*0030*/ 	.byte	0x04, 0x2f
        /*0032*/ 	.short	(.L_10 - .L_9)
	.align		4
.L_9:
        /*0034*/ 	.word	index@(_Z1XPiRKmii)
        /*0038*/ 	.word	0x00000004


	//----- nvinfo : EIATTR_FRAME_SIZE
	.align		4
.L_10:
        /*003c*/ 	.byte	0x04, 0x11
        /*003e*/ 	.short	(.L_12 - .L_11)
	.align		4
.L_11:
        /*0040*/ 	.word	index@(_Z1XPiRKmii)
        /*0044*/ 	.word	0x00000000


	//----- nvinfo : EIATTR_REGCOUNT
	.align		4
.L_12:
        /*0048*/ 	.byte	0x04, 0x2f
        /*004a*/ 	.short	(.L_14 - .L_13)
	.align		4
.L_13:
        /*004c*/ 	.word	index@(_Z1YPiRKmii)
        /*0050*/ 	.word	0x00000004


	//----- nvinfo : EIATTR_FRAME_SIZE
	.align		4
.L_14:
        /*0054*/ 	.byte	0x04, 0x11
        /*0056*/ 	.short	(.L_16 - .L_15)
	.align		4
.L_15:
        /*0058*/ 	.word	index@(_Z1YPiRKmii)
        /*005c*/ 	.word	0x00000000


	//----- nvinfo : EIATTR_REGCOUNT
	.align		4
.L_16:
        /*0060*/ 	.byte	0x04, 0x2f
        /*0062*/ 	.short	(.L_18 - .L_17)
	.align		4
.L_17:
        /*0064*/ 	.word	index@(_Z1ZPiRKmii)
        /*0068*/ 	.word	0x00000004


	//----- nvinfo : EIATTR_FRAME_SIZE
	.align		4
.L_18:
        /*006c*/ 	.byte	0x04, 0x11
        /*006e*/ 	.short	(.L_20 - .L_19)
	.align		4
.L_19:
        /*0070*/ 	.word	index@(_Z1ZPiRKmii)
        /*0074*/ 	.word	0x00000000


	//----- nvinfo : EIATTR_REGCOUNT
	.align		4
.L_20:
        /*0078*/ 	.byte	0x04, 0x2f
        /*007a*/ 	.short	(.L_22 - .L_21)
	.align		4
.L_21:
        /*007c*/ 	.word	index@(_Z1PPiRKmii)
        /*0080*/ 	.word	0x00000004


	//----- nvinfo : EIATTR_FRAME_SIZE
	.align		4
.L_22:
        /*0084*/ 	.byte	0x04, 0x11
        /*0086*/ 	.short	(.L_24 - .L_23)
	.align		4
.L_23:
        /*0088*/ 	.word	index@(_Z1PPiRKmii)
        /*008c*/ 	.word	0x00000000


	//----- nvinfo : EIATTR_REGCOUNT
	.align		4
.L_24:
        /*0090*/ 	.byte	0x04, 0x2f
        /*0092*/ 	.short	(.L_26 - .L_25)
	.align		4
.L_25:
        /*0094*/ 	.word	index@(_Z1HPiRKmii)
        /*0098*/ 	.word	0x00000004


	//----- nvinfo : EIATTR_FRAME_SIZE
	.align		4
.L_26:
        /*009c*/ 	.byte	0x04, 0x11
        /*009e*/ 	.short	(.L_28 - .L_27)
	.align		4
.L_27:
        /*00a0*/ 	.word	index@(_Z1HPiRKmii)
        /*00a4*/ 	.word	0x00000000


	//----- nvinfo : EIATTR_REGCOUNT
	.align		4
.L_28:
        /*00a8*/ 	.byte	0x04, 0x2f
        /*00aa*/ 	.short	(.L_30 - .L_29)
	.align		4
.L_29:
        /*00ac*/ 	.word	index@(_Z4CNOTPiRKmS1_ii)
        /*00b0*/ 	.word	0x00000004


	//----- nvinfo : EIATTR_FRAME_SIZE
	.align		4
.L_30:
        /*00b4*/ 	.byte	0x04, 0x11
        /*00b6*/ 	.short	(.L_32 - .L_31)
	.align		4
.L_31:
        /*00b8*/ 	.word	index@(_Z4CNOTPiRKmS1_ii)
        /*00bc*/ 	.word	0x00000000


	//----- nvinfo : EIATTR_REGCOUNT
	.align		4
.L_32:
        /*00c0*/ 	.byte	0x04, 0x2f
        /*00c2*/ 	.short	(.L_34 - .L_33)
	.align		4
.L_33:
        /*00c4*/ 	.word	index@(_Z2CZPiRKmS1_ii)
        /*00c8*/ 	.word	0x00000004


	//----- nvinfo : EIATTR_FRAME_SIZE
	.align		4
.L_34:
        /*00cc*/ 	.byte	0x04, 0x11
        /*00ce*/ 	.short	(.L_36 - .L_35)
	.align		4
.L_35:
        /*00d0*/ 	.word	index@(_Z2CZPiRKmS1_ii)
        /*00d4*/ 	.word	0x00000000


	//----- nvinfo : EIATTR_MIN_STACK_SIZE
	.align		4
.L_36:
        /*00d8*/ 	.byte	0x04, 0x12
        /*00da*/ 	.short	(.L_38 - .L_37)
	.align		4
.L_37:
        /*00dc*/ 	.word	index@(_Z2CZPiRKmS1_ii)
        /*00e0*/ 	.word	0x00000000


	//----- nvinfo : EIATTR_MIN_STACK_SIZE
	.align		4
.L_38:
        /*00e4*/ 	.byte	0x04, 0x12
        /*00e6*/ 	.short	(.L_40 - .L_39)
	.align		4
.L_39:
        /*00e8*/ 	.word	index@(_Z4CNOTPiRKmS1_ii)
        /*00ec*/ 	.word	0x00000000


	//----- nvinfo : EIATTR_MIN_STACK_SIZE
	.align		4
.L_40:
        /*00f0*/ 	.byte	0x04, 0x12
        /*00f2*/ 	.short	(.L_42 - .L_41)
	.align		4
.L_41:
        /*00f4*/ 	.word	index@(_Z1HPiRKmii)
        /*00f8*/ 	.word	0x00000000


	//----- nvinfo : EIATTR_MIN_STACK_SIZE
	.align		4
.L_42:
        /*00fc*/ 	.byte	0x04, 0x12
        /*00fe*/ 	.short	(.L_44 - .L_43)
	.align		4
.L_43:
        /*0100*/ 	.word	index@(_Z1PPiRKmii)
        /*0104*/ 	.word	0x00000000


	//----- nvinfo : EIATTR_MIN_STACK_SIZE
	.align		4
.L_44:
        /*0108*/ 	.byte	0x04, 0x12
        /*010a*/ 	.short	(.L_46 - .L_45)
	.align		4
.L_45:
        /*010c*/ 	.word	index@(_Z1ZPiRKmii)
        /*0110*/ 	.word	0x00000000


	//----- nvinfo : EIATTR_MIN_STACK_SIZE
	.align		4
.L_46:
        /*0114*/ 	.byte	0x04, 0x12
        /*0116*/ 	.short	(.L_48 - .L_47)
	.align		4
.L_47:
        /*0118*/ 	.word	index@(_Z1YPiRKmii)
        /*011c*/ 	.word	0x00000000


	//----- nvinfo : EIATTR_MIN_STACK_SIZE
	.align		4
.L_48:
        /*0120*/ 	.byte	0x04, 0x12
        /*0122*/ 	.short	(.L_50 - .L_49)
	.align		4
.L_49:
        /*0124*/ 	.word	index@(_Z1XPiRKmii)
        /*0128*/ 	.word	0x00000000


	//----- nvinfo : EIATTR_MIN_STACK_SIZE
	.align		4
.L_50:
        /*012c*/ 	.byte	0x04, 0x12
        /*012e*/ 	.short	(.L_52 - .L_51)
	.align		4
.L_51:
        /*0130*/ 	.word	index@(_Z10vector_addPfS_S_i)
        /*0134*/ 	.word	0x00000000


	//----- nvinfo : EIATTR_MIN_STACK_SIZE
	.align		4
.L_52:
        /*0138*/ 	.byte	0x04, 0x12
        /*013a*/ 	.short	(.L_54 - .L_53)
	.align		4
.L_53:
        /*013c*/ 	.word	index@(_Z10cuda_hellov)
        /*0140*/ 	.word	0x00000000
.L_54:


//--------------------- .nv.compat                --------------------------
	.section	.nv.compat,"",@"SHT_CUDA_COMPAT_INFO"
	.align	4
        /*0000*/ 	.byte	0x02, 0x09, 0x00, 0x00, 0x02, 0x02, 0x01, 0x00, 0x02, 0x05, 0x05, 0x00, 0x03, 0x07, 0x01, 0x01
        /*0010*/ 	.byte	0x02, 0x03, 0x00, 0x00, 0x02, 0x06, 0x01, 0x00, 0x04, 0x0b, 0x08, 0x00, 0x09, 0x00, 0x00, 0x00
        /*0020*/ 	.byte	0x00, 0x00, 0x00, 0x00


//--------------------- .nv.info._Z2CZPiRKmS1_ii  --------------------------
	.section	.nv.info._Z2CZPiRKmS1_ii,"",@"SHT_CUDA_INFO"
	.sectionflags	@""
	.align	4


	//----- nvinfo : EIATTR_CUDA_API_VERSION
	.align		4
        /*0000*/ 	.byte	0x04, 0x37
        /*0002*/ 	.short	(.L_56 - .L_55)
.L_55:
        /*0004*/ 	.word	0x00000082


	//----- nvinfo : EIATTR_KPARAM_INFO
	.align		4
.L_56:
        /*0008*/ 	.byte	0x04, 0x17
        /*000a*/ 	.short	(.L_58 - .L_57)
.L_57:
        /*000c*/ 	.word	0x00000000
        /*0010*/ 	.short	0x0004
        /*0012*/ 	.short	0x001c
        /*0014*/ 	.byte	0x00, 0xf0, 0x11, 0x00


	//----- nvinfo : EIATTR_KPARAM_INFO
	.align		4
.L_58:
        /*0018*/ 	.byte	0x04, 0x17
        /*001a*/ 	.short	(.L_60 - .L_59)
.L_59:
        /*001c*/ 	.word	0x00000000
        /*0020*/ 	.short	0x0003
        /*0022*/ 	.short	0x0018
        /*0024*/ 	.byte	0x00, 0xf0, 0x11, 0x00


	//----- nvinfo : EIATTR_KPARAM_INFO
	.align		4
.L_60:
        /*0028*/ 	.byte	0x04, 0x17
        /*002a*/ 	.short	(.L_62 - .L_61)
.L_61:
        /*002c*/ 	.word	0x00000000
        /*0030*/ 	.short	0x0002
        /*0032*/ 	.short	0x0010
        /*0034*/ 	.byte	0x00, 0xf5, 0x21, 0x00


	//----- nvinfo : EIATTR_KPARAM_INFO
	.align		4
.L_62:
        /*0038*/ 	.byte	0x04, 0x17
        /*003a*/ 	.short	(.L_64 - .L_63)
.L_63:
        /*003c*/ 	.word	0x00000000
        /*0040*/ 	.short	0x0001
        /*0042*/ 	.short	0x0008
        /*0044*/ 	.byte	0x00, 0xf5, 0x21, 0x00


	//----- nvinfo : EIATTR_KPARAM_INFO
	.align		4
.L_64:
        /*0048*/ 	.byte	0x04, 0x17
        /*004a*/ 	.short	(.L_66 - .L_65)
.L_65:
        /*004c*/ 	.word	0x00000000
        /*0050*/ 	.short	0x0000
        /*0052*/ 	.short	0x0000
        /*0054*/ 	.byte	0x00, 0xf5, 0x21, 0x00


	//----- nvinfo : EIATTR_SPARSE_MMA_MASK
	.align		4
.L_66:
        /*0058*/ 	.byte	0x03, 0x50
        /*005a*/ 	.short	0x0000


	//----- nvinfo : EIATTR_MAXREG_COUNT
	.align		4
        /*005c*/ 	.byte	0x03, 0x1b
        /*005e*/ 	.short	0x00ff


	//----- nvinfo : EIATTR_MERCURY_ISA_VERSION
	.align		4
        /*0060*/ 	.byte	0x03, 0x5f
        /*0062*/ 	.short	0x0101


	//----- nvinfo : EIATTR_VRC_CTA_INIT_COUNT
	.align		4
        /*0064*/ 	.byte	0x02, 0x4a
	.zero		1
	.zero		1


	//----- nvinfo : EIATTR_EXIT_INSTR_OFFSETS
	.align		4
        /*0068*/ 	.byte	0x04, 0x1c
        /*006a*/ 	.short	(.L_68 - .L_67)


	//   ....[0]....
.L_67:
        /*006c*/ 	.word	0x00000010


	//----- nvinfo : EIATTR_CBANK_PARAM_SIZE
	.align		4
.L_68:
        /*0070*/ 	.byte	0x03, 0x19
        /*0072*/ 	.short	0x0020


	//----- nvinfo : EIATTR_PARAM_CBANK
	.align		4
        /*0074*/ 	.byte	0x04, 0x0a
        /*0076*/ 	.short	(.L_70 - .L_69)
	.align		4
.L_69:
        /*0078*/ 	.word	index@(.nv.constant0._Z2CZPiRKmS1_ii)
        /*007c*/ 	.short	0x0380
        /*007e*/ 	.short	0x0020


	//----- nvinfo : EIATTR_SW_WAR
	.align		4
.L_70:
        /*0080*/ 	.byte	0x04, 0x36
        /*0082*/ 	.short	(.L_72 - .L_71)
.L_71:
        /*0084*/ 	.word	0x00000008
.L_72:


//--------------------- .nv.info._Z4CNOTPiRKmS1_ii --------------------------
	.section	.nv.info._Z4CNOTPiRKmS1_ii,"",@"SHT_CUDA_INFO"
	.sectionflags	@""
	.align	4


	//----- nvinfo : EIATTR_CUDA_API_VERSION
	.align		4
        /*0000*/ 	.byte	0x04, 0x37
        /*0002*/ 	.short	(.L_74 - .L_73)
.L_73:
        /*0004*/ 	.word	0x00000082


	//----- nvinfo : EIATTR_KPARAM_INFO
	.align		4
.L_74:
        /*0008*/ 	.byte	0x04, 0x17
        /*000a*/ 	.short	(.L_76 - .L_75)
.L_75:
        /*000c*/ 	.word	0x00000000
        /*0010*/ 	.short	0x0004
        /*0012*/ 	.short	0x001c
        /*0014*/ 	.byte	0x00, 0xf0, 0x11, 0x00


	//----- nvinfo : EIATTR_KPARAM_INFO
	.align		4
.L_76:
        /*0018*/ 	.byte	0x04, 0x17
        /*001a*/ 	.short	(.L_78 - .L_77)
.L_77:
        /*001c*/ 	.word	0x00000000
        /*0020*/ 	.short	0x0003
        /*0022*/ 	.short	0x0018
        /*0024*/ 	.byte	0x00, 0xf0, 0x11, 0x00


	//----- nvinfo : EIATTR_KPARAM_INFO
	.align		4
.L_78:
        /*0028*/ 	.byte	0x04, 0x17
        /*002a*/ 	.short	(.L_80 - .L_79)
.L_79:
        /*002c*/ 	.word	0x00000000
        /*0030*/ 	.short	0x0002
        /*0032*/ 	.short	0x0010
        /*0034*/ 	.byte	0x00, 0xf5, 0x21, 0x00


	//----- nvinfo : EIATTR_KPARAM_INFO
	.align		4
.L_80:
        /*0038*/ 	.byte	0x04, 0x17
        /*003a*/ 	.short	(.L_82 - .L_81)
.L_81:
        /*003c*/ 	.word	0x00000000
        /*0040*/ 	.short	0x0001
        /*0042*/ 	.short	0x0008
        /*0044*/ 	.byte	0x00, 0xf5, 0x21, 0x00


	//----- nvinfo : EIATTR_KPARAM_INFO
	.align		4
.L_82:
        /*0048*/ 	.byte	0x04, 0x17
        /*004a*/ 	.short	(.L_84 - .L_83)
.L_83:
        /*004c*/ 	.word	0x00000000
        /*0050*/ 	.short	0x0000
        /*0052*/ 	.short	0x0000
        /*0054*/ 	.byte	0x00, 0xf5, 0x21, 0x00


	//----- nvinfo : EIATTR_SPARSE_MMA_MASK
	.align		4
.L_84:
        /*0058*/ 	.byte	0x03, 0x50
        /*005a*/ 	.short	0x0000


	//----- nvinfo : EIATTR_MAXREG_COUNT
	.align		4
        /*005c*/ 	.byte	0x03, 0x1b
        /*005e*/ 	.short	0x00ff


	//----- nvinfo : EIATTR_MERCURY_ISA_VERSION
	.align		4
        /*0060*/ 	.byte	0x03, 0x5f
        /*0062*/ 	.short	0x0101


	//----- nvinfo : EIATTR_VRC_CTA_INIT_COUNT
	.align		4
        /*0064*/ 	.byte	0x02, 0x4a
	.zero		1
	.zero		1


	//----- nvinfo : EIATTR_EXIT_INSTR_OFFSETS
	.align		4
        /*0068*/ 	.byte	0x04, 0x1c
        /*006a*/ 	.short	(.L_86 - .L_85)


	//   ....[0]....
.L_85:
        /*006c*/ 	.word	0x00000010


	//----- nvinfo : EIATTR_CBANK_PARAM_SIZE
	.align		4
.L_86:
        /*0070*/ 	.byte	0x03, 0x19
        /*0072*/ 	.short	0x0020


	//----- nvinfo : EIATTR_PARAM_CBANK
	.align		4
        /*0074*/ 	.byte	0x04, 0x0a
        /*0076*/ 	.short	(.L_88 - .L_87)
	.align		4
.L_87:
        /*0078*/ 	.word	index@(.nv.constant0._Z4CNOTPiRKmS1_ii)
        /*007c*/ 	.short	0x0380
        /*007e*/ 	.short	0x0020


	//----- nvinfo : EIATTR_SW_WAR
	.align		4
.L_88:
        /*0080*/ 	.byte	0x04, 0x36
        /*0082*/ 	.short	(.L_90 - .L_89)
.L_89:
        /*0084*/ 	.word	0x00000008
.L_90:


//--------------------- .nv.info._Z1HPiRKmii      --------------------------
	.section	.nv.info._Z1HPiRKmii,"",@"SHT_CUDA_INFO"
	.sectionflags	@""
	.align	4


	//----- nvinfo : EIATTR_CUDA_API_VERSION
	.align		4
        /*0000*/ 	.byte	0x04, 0x37
        /*0002*/ 	.short	(.L_92 - .L_91)
.L_91:
        /*0004*/ 	.word	0x00000082


	//----- nvinfo : EIATTR_KPARAM_INFO
	.align		4
.L_92:
        /*0008*/ 	.byte	0x04, 0x17
        /*000a*/ 	.short	(.L_94 - .L_93)
.L_93:
        /*000c*/ 	.word	0x00000000
        /*0010*/ 	.short	0x0003
        /*0012*/ 	.short	0x0014
        /*0014*/ 	.byte	0x00, 0xf0, 0x11, 0x00


	//----- nvinfo : EIATTR_KPARAM_INFO
	.align		4
.L_94:
        /*0018*/ 	.byte	0x04, 0x17
        /*001a*/ 	.short	(.L_96 - .L_95)
.L_95:
        /*001c*/ 	.word	0x00000000
        /*0020*/ 	.short	0x0002
        /*0022*/ 	.short	0x0010
        /*0024*/ 	.byte	0x00, 0xf0, 0x11, 0x00


	//----- nvinfo : EIATTR_KPARAM_INFO
	.align		4
.L_96:
        /*0028*/ 	.byte	0x04, 0x17
        /*002a*/ 	.short	(.L_98 - .L_97)
.L_97:
        /*002c*/ 	.word	0x00000000
        /*0030*/ 	.short	0x0001
        /*0032*/ 	.short	0x0008
        /*0034*/ 	.byte	0x00, 0xf5, 0x21, 0x00


	//----- nvinfo : EIATTR_KPARAM_INFO
	.align		4
.L_98:
        /*0038*/ 	.byte	0x04, 0x17
        /*003a*/ 	.short	(.L_100 - .L_99)
.L_99:
        /*003c*/ 	.word	0x00000000
        /*0040*/ 	.short	0x0000
        /*0042*/ 	.short	0x0000
        /*0044*/ 	.byte	0x00, 0xf5, 0x21, 0x00


	//----- nvinfo : EIATTR_SPARSE_MMA_MASK
	.align		4
.L_100:
        /*0048*/ 	.byte	0x03, 0x50
        /*004a*/ 	.short	0x0000


	//----- nvinfo : EIATTR_MAXREG_COUNT
	.align		4
        /*004c*/ 	.byte	0x03, 0x1b
        /*004e*/ 	.short	0x00ff


	//----- nvinfo : EIATTR_MERCURY_ISA_VERSION
	.align		4
        /*0050*/ 	.byte	0x03, 0x5f
        /*0052*/ 	.short	0x0101


	//----- nvinfo : EIATTR_VRC_CTA_INIT_COUNT
	.align		4
        /*0054*/ 	.byte	0x02, 0x4a
	.zero		1
	.zero		1


	//----- nvinfo : EIATTR_EXIT_INSTR_OFFSETS
	.align		4
        /*0058*/ 	.byte	0x04, 0x1c
        /*005a*/ 	.short	(.L_102 - .L_101)


	//   ....[0]....
.L_101:
        /*005c*/ 	.word	0x00000010


	//----- nvinfo : EIATTR_CBANK_PARAM_SIZE
	.align		4
.L_102:
        /*0060*/ 	.byte	0x03, 0x19
        /*0062*/ 	.short	0x0018


	//----- nvinfo : EIATTR_PARAM_CBANK
	.align		4
        /*0064*/ 	.byte	0x04, 0x0a
        /*0066*/ 	.short	(.L_104 - .L_103)
	.align		4
.L_103:
        /*0068*/ 	.word	index@(.nv.constant0._Z1HPiRKmii)
        /*006c*/ 	.short	0x0380
        /*006e*/ 	.short	0x0018


	//----- nvinfo : EIATTR_SW_WAR
	.align		4
.L_104:
        /*0070*/ 	.byte	0x04, 0x36
        /*0072*/ 	.short	(.L_106 - .L_105)
.L_105:
        /*0074*/ 	.word	0x00000008
.L_106:


//--------------------- .nv.info._Z1PPiRKmii      --------------------------
	.section	.nv.info._Z1PPiRKmii,"",@"SHT_CUDA_INFO"
	.sectionflags	@""
	.align	4


	//----- nvinfo : EIATTR_CUDA_API_VERSION
	.align		4
        /*0000*/ 	.byte	0x04, 0x37
        /*0002*/ 	.short	(.L_108 - .L_107)
.L_107:
        /*0004*/ 	.word	0x00000082


	//----- nvinfo : EIATTR_KPARAM_INFO
	.align		4
.L_108:
        /*0008*/ 	.byte	0x04, 0x17
        /*000a*/ 	.short	(.L_110 - .L_109)
.L_109:
        /*000c*/ 	.word	0x00000000
        /*0010*/ 	.short	0x0003
        /*0012*/ 	.short	0x0014
        /*0014*/ 	.byte	0x00, 0xf0, 0x11, 0x00


	//----- nvinfo : EIATTR_KPARAM_INFO
	.align		4
.L_110:
        /*0018*/ 	.byte	0x04, 0x17
        /*001a*/ 	.short	(.L_112 - .L_111)
.L_111:
        /*001c*/ 	.word	0x00000000
        /*0020*/ 	.short	0x0002
        /*0022*/ 	.short	0x0010
        /*0024*/ 	.byte	0x00, 0xf0, 0x11, 0x00


	//----- nvinfo : EIATTR_KPARAM_INFO
	.align		4
.L_112:
        /*0028*/ 	.byte	0x04, 0x17
        /*002a*/ 	.short	(.L_114 - .L_113)
.L_113:
        /*002c*/ 	.word	0x00000000
        /*0030*/ 	.short	0x0001
        /*0032*/ 	.short	0x0008
        /*0034*/ 	.byte	0x00, 0xf5, 0x21, 0x00


	//----- nvinfo : EIATTR_KPARAM_INFO
	.align		4
.L_114:
        /*0038*/ 	.byte	0x04, 0x17
        /*003a*/ 	.short	(.L_116 - .L_115)
.L_115:
        /*003c*/ 	.word	0x00000000
        /*0040*/ 	.short	0x0000
        /*0042*/ 	.short	0x0000
        /*0044*/ 	.byte	0x00, 0xf5, 0x21, 0x00


	//----- nvinfo : EIATTR_SPARSE_MMA_MASK
	.align		4
.L_116:
        /*0048*/ 	.byte	0x03, 0x50
        /*004a*/ 	.short	0x0000


	//----- nvinfo : EIATTR_MAXREG_COUNT
	.align		4
        /*004c*/ 	.byte	0x03, 0x1b
        /*004e*/ 	.short	0x00ff


	//----- nvinfo : EIATTR_MERCURY_ISA_VERSION
	.align		4
        /*0050*/ 	.byte	0x03, 0x5f
        /*0052*/ 	.short	0x0101


	//----- nvinfo : EIATTR_VRC_CTA_INIT_COUNT
	.align		4
        /*0054*/ 	.byte	0x02, 0x4a
	.zero		1
	.zero		1


	//----- nvinfo : EIATTR_EXIT_INSTR_OFFSETS
	.align		4
        /*0058*/ 	.byte	0x04, 0x1c
        /*005a*/ 	.short	(.L_118 - .L_117)


	//   ....[0]....
.L_117:
        /*005c*/ 	.word	0x00000010


	//----- nvinfo : EIATTR_CBANK_PARAM_SIZE
	.align		4
.L_118:
        /*0060*/ 	.byte	0x03, 0x19
        /*0062*/ 	.short	0x0018


	//----- nvinfo : EIATTR_PARAM_CBANK
	.align		4
        /*0064*/ 	.byte	0x04, 0x0a
        /*0066*/ 	.short	(.L_120 - .L_119)
	.align		4
.L_119:
        /*0068*/ 	.word	index@(.nv.constant0._Z1PPiRKmii)
        /*006c*/ 	.short	0x0380
        /*006e*/ 	.short	0x0018


	//----- nvinfo : EIATTR_SW_WAR
	.align		4
.L_120:
        /*0070*/ 	.byte	0x04, 0x36
        /*0072*/ 	.short	(.L_122 - .L_121)
.L_121:
        /*0074*/ 	.word	0x00000008
.L_122:


//--------------------- .nv.info._Z1ZPiRKmii      --------------------------
	.section	.nv.info._Z1ZPiRKmii,"",@"SHT_CUDA_INFO"
	.sectionflags	@""
	.align	4


	//----- nvinfo : EIATTR_CUDA_API_VERSION
	.align		4
        /*0000*/ 	.byte	0x04, 0x37
        /*0002*/ 	.short	(.L_124 - .L_123)
.L_123:
        /*0004*/ 	.word	0x00000082


	//----- nvinfo : EIATTR_KPARAM_INFO
	.align		4
.L_124:
        /*0008*/ 	.byte	0x04, 0x17
        /*000a*/ 	.short	(.L_126 - .L_125)
.L_125:
        /*000c*/ 	.word	0x00000000
        /*0010*/ 	.short	0x0003
        /*0012*/ 	.short	0x0014
        /*0014*/ 	.byte	0x00, 0xf0, 0x11, 0x00


	//----- nvinfo : EIATTR_KPARAM_INFO
	.align		4
.L_126:
        /*0018*/ 	.byte	0x04, 0x17
        /*001a*/ 	.short	(.L_128 - .L_127)
.L_127:
        /*001c*/ 	.word	0x00000000
        /*0020*/ 	.short	0x0002
        /*0022*/ 	.short	0x0010
        /*0024*/ 	.byte	0x00, 0xf0, 0x11, 0x00


	//----- nvinfo : EIATTR_KPARAM_INFO
	.align		4
.L_128:
        /*0028*/ 	.byte	0x04, 0x17
        /*002a*/ 	.short	(.L_130 - .L_129)
.L_129:
        /*002c*/ 	.word	0x00000000
        /*0030*/ 	.short	0x0001
        /*0032*/ 	.short	0x0008
        /*0034*/ 	.byte	0x00, 0xf5, 0x21, 0x00


	//----- nvinfo : EIATTR_KPARAM_INFO
	.align		4
.L_130:
        /*0038*/ 	.byte	0x04, 0x17
        /*003a*/ 	.short	(.L_132 - .L_131)
.L_131:
        /*003c*/ 	.word	0x00000000
        /*0040*/ 	.short	0x0000
        /*0042*/ 	.short	0x0000
        /*0044*/ 	.byte	0x00, 0xf5, 0x21, 0x00


	//----- nvinfo : EIATTR_SPARSE_MMA_MASK
	.align		4
.L_132:
        /*0048*/ 	.byte	0x03, 0x50
        /*004a*/ 	.short	0x0000


	//----- nvinfo : EIATTR_MAXREG_COUNT
	.align		4
        /*004c*/ 	.byte	0x03, 0x1b
        /*004e*/ 	.short	0x00ff


	//----- nvinfo : EIATTR_MERCURY_ISA_VERSION
	.align		4
        /*0050*/ 	.byte	0x03, 0x5f
        /*0052*/ 	.short	0x0101


	//----- nvinfo : EIATTR_VRC_CTA_INIT_COUNT
	.align		4
        /*0054*/ 	.byte	0x02, 0x4a
	.zero		1
	.zero		1


	//----- nvinfo : EIATTR_EXIT_INSTR_OFFSETS
	.align		4
        /*0058*/ 	.byte	0x04, 0x1c
        /*005a*/ 	.short	(.L_134 - .L_133)


	//   ....[0]....
.L_133:
        /*005c*/ 	.word	0x00000010


	//----- nvinfo : EIATTR_CBANK_PARAM_SIZE
	.align		4
.L_134:
        /*0060*/ 	.byte	0x03, 0x19
        /*0062*/ 	.short	0x0018


	//----- nvinfo : EIATTR_PARAM_CBANK
	.align		4
        /*0064*/ 	.byte	0x04, 0x0a
        /*0066*/ 	.short	(.L_136 - .L_135)
	.align		4
.L_135:
        /*0068*/ 	.word	index@(.nv.constant0._Z1ZPiRKmii)
        /*006c*/ 	.short	0x0380
        /*006e*/ 	.short	0x0018


	//----- nvinfo : EIATTR_SW_WAR
	.align		4
.L_136:
        /*0070*/ 	.byte	0x04, 0x36
        /*0072*/ 	.short	(.L_138 - .L_137)
.L_137:
        /*0074*/ 	.word	0x00000008
.L_138:


//--------------------- .nv.info._Z1YPiRKmii      --------------------------
	.section	.nv.info._Z1YPiRKmii,"",@"SHT_CUDA_INFO"
	.sectionflags	@""
	.align	4


	//----- nvinfo : EIATTR_CUDA_API_VERSION
	.align		4
        /*0000*/ 	.byte	0x04, 0x37
        /*0002*/ 	.short	(.L_140 - .L_139)
.L_139:
        /*0004*/ 	.word	0x00000082


	//----- nvinfo : EIATTR_KPARAM_INFO
	.align		4
.L_140:
        /*0008*/ 	.byte	0x04, 0x17
        /*000a*/ 	.short	(.L_142 - .L_141)
.L_141:
        /*000c*/ 	.word	0x00000000
        /*0010*/ 	.short	0x0003
        /*0012*/ 	.short	0x0014
        /*0014*/ 	.byte	0x00, 0xf0, 0x11, 0x00


	//----- nvinfo : EIATTR_KPARAM_INFO
	.align		4
.L_142:
        /*0018*/ 	.byte	0x04, 0x17
        /*001a*/ 	.short	(.L_144 - .L_143)
.L_143:
        /*001c*/ 	.word	0x00000000
        /*0020*/ 	.short	0x0002
        /*0022*/ 	.short	0x0010
        /*0024*/ 	.byte	0x00, 0xf0, 0x11, 0x00


	//----- nvinfo : EIATTR_KPARAM_INFO
	.align		4
.L_144:
        /*0028*/ 	.byte	0x04, 0x17
        /*002a*/ 	.short	(.L_146 - .L_145)
.L_145:
        /*002c*/ 	.word	0x00000000
        /*0030*/ 	.short	0x0001
        /*0032*/ 	.short	0x0008
        /*0034*/ 	.byte	0x00, 0xf5, 0x21, 0x00


	//----- nvinfo : EIATTR_KPARAM_INFO
	.align		4
.L_146:
        /*0038*/ 	.byte	0x04, 0x17
        /*003a*/ 	.short	(.L_148 - .L_147)
.L_147:
        /*003c*/ 	.word	0x00000000
        /*0040*/ 	.short	0x0000
        /*0042*/ 	.short	0x0000
        /*0044*/ 	.byte	0x00, 0xf5, 0x21, 0x00


	//----- nvinfo : EIATTR_SPARSE_MMA_MASK
	.align		4
.L_148:
        /*0048*/ 	.byte	0x03, 0x50
        /*004a*/ 	.short	0x0000


	//----- nvinfo : EIATTR_MAXREG_COUNT
	.align		4
        /*004c*/ 	.byte	0x03, 0x1b
        /*004e*/ 	.short	0x00ff


	//----- nvinfo : EIATTR_MERCURY_ISA_VERSION
	.align		4
        /*0050*/ 	.byte	0x03, 0x5f
        /*0052*/ 	.short	0x0101


	//----- nvinfo : EIATTR_VRC_CTA_INIT_COUNT
	.align		4
        /*0054*/ 	.byte	0x02, 0x4a
	.zero		1
	.zero		1


	//----- nvinfo : EIATTR_EXIT_INSTR_OFFSETS
	.align		4
        /*0058*/ 	.byte	0x04, 0x1c
        /*005a*/ 	.short	(.L_150 - .L_149)


	//   ....[0]....
.L_149:
        /*005c*/ 	.word	0x00000010


	//----- nvinfo : EIATTR_CBANK_PARAM_SIZE
	.align		4
.L_150:
        /*0060*/ 	.byte	0x03, 0x19
        /*0062*/ 	.short	0x0018


	//----- nvinfo : EIATTR_PARAM_CBANK
	.align		4
        /*0064*/ 	.byte	0x04, 0x0a
        /*0066*/ 	.short	(.L_152 - .L_151)
	.align		4
.L_151:
        /*0068*/ 	.word	index@(.nv.constant0._Z1YPiRKmii)
        /*006c*/ 	.short	0x0380
        /*006e*/ 	.short	0x0018


	//----- nvinfo : EIATTR_SW_WAR
	.align		4
.L_152:
        /*0070*/ 	.byte	0x04, 0x36
        /*0072*/ 	.short	(.L_154 - .L_153)
.L_153:
        /*0074*/ 	.word	0x00000008
.L_154:


//--------------------- .nv.info._Z1XPiRKmii      --------------------------
	.section	.nv.info._Z1XPiRKmii,"",@"SHT_CUDA_INFO"
	.sectionflags	@""
	.align	4


	//----- nvinfo : EIATTR_CUDA_API_VERSION
	.align		4
        /*0000*/ 	.byte	0x04, 0x37
        /*0002*/ 	.short	(.L_156 - .L_155)
.L_155:
        /*0004*/ 	.word	0x00000082


	//----- nvinfo : EIATTR_KPARAM_INFO
	.align		4
.L_156:
        /*0008*/ 	.byte	0x04, 0x17
        /*000a*/ 	.short	(.L_158 - .L_157)
.L_157:
        /*000c*/ 	.word	0x00000000
        /*0010*/ 	.short	0x0003
        /*0012*/ 	.short	0x0014
        /*0014*/ 	.byte	0x00, 0xf0, 0x11, 0x00


	//----- nvinfo : EIATTR_KPARAM_INFO
	.align		4
.L_158:
        /*0018*/ 	.byte	0x04, 0x17
        /*001a*/ 	.short	(.L_160 - .L_159)
.L_159:
        /*001c*/ 	.word	0x00000000
        /*0020*/ 	.short	0x0002
        /*0022*/ 	.short	0x0010
        /*0024*/ 	.byte	0x00, 0xf0, 0x11, 0x00


	//----- nvinfo : EIATTR_KPARAM_INFO
	.align		4
.L_160:
        /*0028*/ 	.byte	0x04, 0x17
        /*002a*/ 	.short	(.L_162 - .L_161)
.L_161:
        /*002c*/ 	.word	0x00000000
        /*0030*/ 	.short	0x0001
        /*0032*/ 	.short	0x0008
        /*0034*/ 	.byte	0x00, 0xf5, 0x21, 0x00


	//----- nvinfo : EIATTR_KPARAM_INFO
	.align		4
.L_162:
        /*0038*/ 	.byte	0x04, 0x17
        /*003a*/ 	.short	(.L_164 - .L_163)
.L_163:
        /*003c*/ 	.word	0x00000000
        /*0040*/ 	.short	0x0000
        /*0042*/ 	.short	0x0000
        /*0044*/ 	.byte	0x00, 0xf5, 0x21, 0x00


	//----- nvinfo : EIATTR_SPARSE_MMA_MASK
	.align		4
.L_164:
        /*0048*/ 	.byte	0x03, 0x50
        /*004a*/ 	.short	0x0000


	//----- nvinfo : EIATTR_MAXREG_COUNT
	.align		4
        /*004c*/ 	.byte	0x03, 0x1b
        /*004e*/ 	.short	0x00ff


	//----- nvinfo : EIATTR_MERCURY_ISA_VERSION
	.align		4
        /*0050*/ 	.byte	0x03, 0x5f
        /*0052*/ 	.short	0x0101


	//----- nvinfo : EIATTR_VRC_CTA_INIT_COUNT
	.align		4
        /*0054*/ 	.byte	0x02, 0x4a
	.zero		1
	.zero		1


	//----- nvinfo : EIATTR_EXIT_INSTR_OFFSETS
	.align		4
        /*0058*/ 	.byte	0x04, 0x1c
        /*005a*/ 	.short	(.L_166 - .L_165)


	//   ....[0]....
.L_165:
        /*005c*/ 	.word	0x00000010


	//----- nvinfo : EIATTR_CBANK_PARAM_SIZE
	.align		4
.L_166:
        /*0060*/ 	.byte	0x03, 0x19
        /*0062*/ 	.short	0x0018


	//----- nvinfo : EIATTR_PARAM_CBANK
	.align		4
        /*0064*/ 	.byte	0x04, 0x0a
        /*0066*/ 	.short	(.L_168 - .L_167)
	.align		4
.L_167:
        /*0068*/ 	.word	index@(.nv.constant0._Z1XPiRKmii)
        /*006c*/ 	.short	0x0380
        /*006e*/ 	.short	0x0018


	//----- nvinfo : EIATTR_SW_WAR
	.align		4
.L_168:
        /*0070*/ 	.byte	0x04, 0x36
        /*0072*/ 	.short	(.L_170 - .L_169)
.L_169:
        /*0074*/ 	.word	0x00000008
.L_170:


//--------------------- .nv.info._Z10vector_addPfS_S_i --------------------------
	.section	.nv.info._Z10vector_addPfS_S_i,"",@"SHT_CUDA_INFO"
	.sectionflags	@""
	.align	4


	//----- nvinfo : EIATTR_CUDA_API_VERSION
	.align		4
        /*0000*/ 	.byte	0x04, 0x37
        /*0002*/ 	.short	(.L_172 - .L_171)
.L_171:
        /*0004*/ 	.word	0x00000082


	//----- nvinfo : EIATTR_KPARAM_INFO
	.align		4
.L_172:
        /*0008*/ 	.byte	0x04, 0x17
        /*000a*/ 	.short	(.L_174 - .L_173)
.L_173:
        /*000c*/ 	.word	0x00000000
        /*0010*/ 	.short	0x0003
        /*0012*/ 	.short	0x0018
        /*0014*/ 	.byte	0x00, 0xf0, 0x11, 0x00


	//----- nvinfo : EIATTR_KPARAM_INFO
	.align		4
.L_174:
        /*0018*/ 	.byte	0x04, 0x17
        /*001a*/ 	.short	(.L_176 - .L_175)
.L_175:
        /*001c*/ 	.word	0x00000000
        /*0020*/ 	.short	0x0002
        /*0022*/ 	.short	0x0010
        /*0024*/ 	.byte	0x00, 0xf5, 0x21, 0x00


	//----- nvinfo : EIATTR_KPARAM_INFO
	.align		4
.L_176:
        /*0028*/ 	.byte	0x04, 0x17
        /*002a*/ 	.short	(.L_178 - .L_177)
.L_177:
        /*002c*/ 	.word	0x00000000
        /*0030*/ 	.short	0x0001
        /*0032*/ 	.short	0x0008
        /*0034*/ 	.byte	0x00, 0xf5, 0x21, 0x00


	//----- nvinfo : EIATTR_KPARAM_INFO
	.align		4
.L_178:
        /*0038*/ 	.byte	0x04, 0x17
        /*003a*/ 	.short	(.L_180 - .L_179)
.L_179:
        /*003c*/ 	.word	0x00000000
        /*0040*/ 	.short	0x0000
        /*0042*/ 	.short	0x0000
        /*0044*/ 	.byte	0x00, 0xf5, 0x21, 0x00


	//----- nvinfo : EIATTR_SPARSE_MMA_MASK
	.align		4
.L_180:
        /*0048*/ 	.byte	0x03, 0x50
        /*004a*/ 	.short	0x0000


	//----- nvinfo : EIATTR_MAXREG_COUNT
	.align		4
        /*004c*/ 	.byte	0x03, 0x1b
        /*004e*/ 	.short	0x00ff


	//----- nvinfo : EIATTR_MERCURY_ISA_VERSION
	.align		4
        /*0050*/ 	.byte	0x03, 0x5f
        /*0052*/ 	.short	0x0101


	//----- nvinfo : EIATTR_VRC_CTA_INIT_COUNT
	.align		4
        /*0054*/ 	.byte	0x02, 0x4a
	.zero		1
	.zero		1


	//----- nvinfo : EIATTR_EXIT_INSTR_OFFSETS
	.align		4
        /*0058*/ 	.byte	0x04, 0x1c
        /*005a*/ 	.short	(.L_182 - .L_181)


	//   ....[0]....
.L_181:
        /*005c*/ 	.word	0x00000070


	//   ....[1]....
        /*0060*/ 	.word	0x00000130


	//----- nvinfo : EIATTR_CBANK_PARAM_SIZE
	.align		4
.L_182:
        /*0064*/ 	.byte	0x03, 0x19
        /*0066*/ 	.short	0x001c


	//----- nvinfo : EIATTR_PARAM_CBANK
	.align		4
        /*0068*/ 	.byte	0x04, 0x0a
        /*006a*/ 	.short	(.L_184 - .L_183)
	.align		4
.L_183:
        /*006c*/ 	.word	index@(.nv.constant0._Z10vector_addPfS_S_i)
        /*0070*/ 	.short	0x0380
        /*0072*/ 	.short	0x001c


	//----- nvinfo : EIATTR_SW_WAR
	.align		4
.L_184:
        /*0074*/ 	.byte	0x04, 0x36
        /*0076*/ 	.short	(.L_186 - .L_185)
.L_185:
        /*0078*/ 	.word	0x00000008
.L_186:


//--------------------- .nv.info._Z10cuda_hellov  --------------------------
	.section	.nv.info._Z10cuda_hellov,"",@"SHT_CUDA_INFO"
	.sectionflags	@""
	.align	4


	//----- nvinfo : EIATTR_CUDA_API_VERSION
	.align		4
        /*0000*/ 	.byte	0x04, 0x37
        /*0002*/ 	.short	(.L_188 - .L_187)
.L_187:
        /*0004*/ 	.word	0x00000082


	//----- nvinfo : EIATTR_SPARSE_MMA_MASK
	.align		4
.L_188:
        /*0008*/ 	.byte	0x03, 0x50
        /*000a*/ 	.short	0x0000


	//----- nvinfo : EIATTR_MAXREG_COUNT
	.align		4
        /*000c*/ 	.byte	0x03, 0x1b
        /*000e*/ 	.short	0x00ff


	//----- nvinfo : EIATTR_EXTERNS
	.align		4
        /*0010*/ 	.byte	0x04, 0x0f
        /*0012*/ 	.short	(.L_190 - .L_189)


	//   ....[0]....
	.align		4
.L_189:
        /*0014*/ 	.word	index@(vprintf)


	//----- nvinfo : EIATTR_MERCURY_ISA_VERSION
	.align		4
.L_190:
        /*0018*/ 	.byte	0x03, 0x5f
        /*001a*/ 	.short	0x0101


	//----- nvinfo : EIATTR_VRC_CTA_INIT_COUNT
	.align		4
        /*001c*/ 	.byte	0x02, 0x4a
	.zero		1
	.zero		1


	//----- nvinfo : EIATTR_SYSCALL_OFFSETS
	.align		4
        /*0020*/ 	.byte	0x04, 0x46
        /*0022*/ 	.short	(.L_192 - .L_191)


	//   ....[0]....
.L_191:
        /*0024*/ 	.word	0x00000080


	//----- nvinfo : EIATTR_EXIT_INSTR_OFFSETS
	.align		4
.L_192:
        /*0028*/ 	.byte	0x04, 0x1c
        /*002a*/ 	.short	(.L_194 - .L_193)


	//   ....[0]....
.L_193:
        /*002c*/ 	.word	0x00000090


	//----- nvinfo : EIATTR_SW_WAR
	.align		4
.L_194:
        /*0030*/ 	.byte	0x04, 0x36
        /*0032*/ 	.short	(.L_196 - .L_195)
.L_195:
        /*0034*/ 	.word	0x00000008
.L_196:


//--------------------- .nv.callgraph             --------------------------
	.section	.nv.callgraph,"",@"SHT_CUDA_CALLGRAPH"
	.align	4
	.sectionentsize	8
	.align		4
        /*0000*/ 	.word	0x00000000
	.align		4
        /*0004*/ 	.word	0xffffffff
	.align		4
        /*0008*/ 	.word	index@(_Z10cuda_hellov)
	.align		4
        /*000c*/ 	.word	index@(vprintf)
	.align		4
        /*0010*/ 	.word	0x00000000
	.align		4
        /*0014*/ 	.word	0xfffffffe
	.align		4
        /*0018*/ 	.word	0x00000000
	.align		4
        /*001c*/ 	.word	0xfffffffd
	.align		4
        /*0020*/ 	.word	0x00000000
	.align		4
        /*0024*/ 	.word	0xfffffffc


//--------------------- .nv.constant4             --------------------------
	.section	.nv.constant4,"a",@progbits
	.align	8
	.align		8
.nv.constant4:
        /*0000*/ 	.dword	$str
	.align		8
        /*0008*/ 	.dword	vprintf


//--------------------- .text._Z2CZPiRKmS1_ii     --------------------------
	.section	.text._Z2CZPiRKmS1_ii,"ax",@progbits
	.align	128
        .global         _Z2CZPiRKmS1_ii
        .type           _Z2CZPiRKmS1_ii,@function
        .size           _Z2CZPiRKmS1_ii,(.L_x_10 - _Z2CZPiRKmS1_ii)
        .other          _Z2CZPiRKmS1_ii,@"STO_CUDA_ENTRY STV_DEFAULT"
_Z2CZPiRKmS1_ii:
.text._Z2CZPiRKmS1_ii:
[----:B------:R-:W-:Y:S01]  /*0000*/  LDC R1, c[0x0][0x37c] ;  /* 0x0000df00ff017b82 */ /* 0x000fe20000000800 */
[----:B------:R-:W-:Y:S05]  /*0010*/  EXIT ;  /* 0x000000000000794d */ /* 0x000fea0003800000 */
.L_x_0:
[----:B------:R-:W-:-:S00]  /*0020*/  BRA `(.L_x_0) ;  /* 0xfffffffc00fc7947 */ /* 0x000fc0000383ffff */
[----:B------:R-:W-:-:S00]  /*0030*/  NOP ;  /* 0x0000000000007918 */ /* 0x000fc00000000000 */
        /* <DEDUP_REMOVED lines=12> */
.L_x_10:


//--------------------- .text._Z4CNOTPiRKmS1_ii   --------------------------
	.section	.text._Z4CNOTPiRKmS1_ii,"ax",@progbits
	.align	128
        .global         _Z4CNOTPiRKmS1_ii
        .type           _Z4CNOTPiRKmS1_ii,@function
        .size           _Z4CNOTPiRKmS1_ii,(.L_x_11 - _Z4CNOTPiRKmS1_ii)
        .other          _Z4CNOTPiRKmS1_ii,@"STO_CUDA_ENTRY STV_DEFAULT"
_Z4CNOTPiRKmS1_ii:
.text._Z4CNOTPiRKmS1_ii:
[----:B------:R-:W-:Y:S01]  /*0000*/  LDC R1, c[0x0][0x37c] ;  /* 0x0000df00ff017b82 */ /* 0x000fe20000000800 */
[----:B------:R-:W-:Y:S05]  /*0010*/  EXIT ;  /* 0x000000000000794d */ /* 0x000fea0003800000 */
.L_x_1:
        /* <DEDUP_REMOVED lines=14> */
.L_x_11:


//--------------------- .text._Z1HPiRKmii         --------------------------
	.section	.text._Z1HPiRKmii,"ax",@progbits
	.align	128
        .global         _Z1HPiRKmii
        .type           _Z1HPiRKmii,@function
        .size           _Z1HPiRKmii,(.L_x_12 - _Z1HPiRKmii)
        .other          _Z1HPiRKmii,@"STO_CUDA_ENTRY STV_DEFAULT"
_Z1HPiRKmii:
.text._Z1HPiRKmii:
[----:B------:R-:W-:Y:S01]  /*0000*/  LDC R1, c[0x0][0x37c] ;  /* 0x0000df00ff017b82 */ /* 0x000fe20000000800 */
[----:B------:R-:W-:Y:S05]  /*0010*/  EXIT ;  /* 0x000000000000794d */ /* 0x000fea0003800000 */
.L_x_2:
        /* <DEDUP_REMOVED lines=14> */
.L_x_12:


//--------------------- .text._Z1PPiRKmii         --------------------------
	.section	.text._Z1PPiRKmii,"ax",@progbits
	.align	128
        .global         _Z1PPiRKmii
        .type           _Z1PPiRKmii,@function
        .size           _Z1PPiRKmii,(.L_x_13 - _Z1PPiRKmii)
        .other          _Z1PPiRKmii,@"STO_CUDA_ENTRY STV_DEFAULT"
_Z1PPiRKmii:
.text._Z1PPiRKmii:
[----:B------:R-:W-:Y:S01]  /*0000*/  LDC R1, c[0x0][0x37c] ;  /* 0x0000df00ff017b82 */ /* 0x000fe20000000800 */
[----:B------:R-:W-:Y:S05]  /*0010*/  EXIT ;  /* 0x000000000000794d */ /* 0x000fea0003800000 */
.L_x_3:
        /* <DEDUP_REMOVED lines=14> */
.L_x_13:


//--------------------- .text._Z1ZPiRKmii         --------------------------
	.section	.text._Z1ZPiRKmii,"ax",@progbits
	.align	128
        .global         _Z1ZPiRKmii
        .type           _Z1ZPiRKmii,@function
        .size           _Z1ZPiRKmii,(.L_x_14 - _Z1ZPiRKmii)
        .other          _Z1ZPiRKmii,@"STO_CUDA_ENTRY STV_DEFAULT"
_Z1ZPiRKmii:
.text._Z1ZPiRKmii:
[----:B------:R-:W-:Y:S01]  /*0000*/  LDC R1, c[0x0][0x37c] ;  /* 0x0000df00ff017b82 */ /* 0x000fe20000000800 */
[----:B------:R-:W-:Y:S05]  /*0010*/  EXIT ;  /* 0x000000000000794d */ /* 0x000fea0003800000 */
.L_x_4:
        /* <DEDUP_REMOVED lines=14> */
.L_x_14:


//--------------------- .text._Z1YPiRKmii         --------------------------
	.section	.text._Z1YPiRKmii,"ax",@progbits
	.align	128
        .global         _Z1YPiRKmii
        .type           _Z1YPiRKmii,@function
        .size           _Z1YPiRKmii,(.L_x_15 - _Z1YPiRKmii)
        .other          _Z1YPiRKmii,@"STO_CUDA_ENTRY STV_DEFAULT"
_Z1YPiRKmii:
.text._Z1YPiRKmii:
[----:B------:R-:W-:Y:S01]  /*0000*/  LDC R1, c[0x0][0x37c] ;  /* 0x0000df00ff017b82 */ /* 0x000fe20000000800 */
[----:B------:R-:W-:Y:S05]  /*0010*/  EXIT ;  /* 0x000000000000794d */ /* 0x000fea0003800000 */
.L_x_5:
        /* <DEDUP_REMOVED lines=14> */
.L_x_15:


//--------------------- .text._Z1XPiRKmii         --------------------------
	.section	.text._Z1XPiRKmii,"ax",@progbits
	.align	128
        .global         _Z1XPiRKmii
        .type           _Z1XPiRKmii,@function
        .size           _Z1XPiRKmii,(.L_x_16 - _Z1XPiRKmii)
        .other          _Z1XPiRKmii,@"STO_CUDA_ENTRY STV_DEFAULT"
_Z1XPiRKmii:
.text._Z1XPiRKmii:
[----:B------:R-:W-:Y:S01]  /*0000*/  LDC R1, c[0x0][0x37c] ;  /* 0x0000df00ff017b82 */ /* 0x000fe20000000800 */
[----:B------:R-:W-:Y:S05]  /*0010*/  EXIT ;  /* 0x000000000000794d */ /* 0x000fea0003800000 */
.L_x_6:
        /* <DEDUP_REMOVED lines=14> */
.L_x_16:


//--------------------- .text._Z10vector_addPfS_S_i --------------------------
	.section	.text._Z10vector_addPfS_S_i,"ax",@progbits
	.align	128
        .global         _Z10vector_addPfS_S_i
        .type           _Z10vector_addPfS_S_i,@function
        .size           _Z10vector_addPfS_S_i,(.L_x_17 - _Z10vector_addPfS_S_i)
        .other          _Z10vector_addPfS_S_i,@"STO_CUDA_ENTRY STV_DEFAULT"
_Z10vector_addPfS_S_i:
.text._Z10vector_addPfS_S_i:
[----:B------:R-:W-:Y:S01]  /*0000*/  LDC R1, c[0x0][0x37c] ;  /* 0x0000df00ff017b82 */ /* 0x000fe20000000800 */
[----:B------:R-:W0:Y:S01]  /*0010*/  S2R R9, SR_CTAID.X ;  /* 0x0000000000097919 */ /* 0x000e220000002500 */
[----:B------:R-:W0:Y:S01]  /*0020*/  LDCU UR4, c[0x0][0x360] ;  /* 0x00006c00ff0477ac */ /* 0x000e220008000800 */
[----:B------:R-:W0:Y:S01]  /*0030*/  S2R R0, SR_TID.X ;  /* 0x0000000000007919 */ /* 0x000e220000002100 */
[----:B------:R-:W1:Y:S01]  /*0040*/  LDCU UR5, c[0x0][0x398] ;  /* 0x00007300ff0577ac */ /* 0x000e620008000800 */
[----:B0-----:R-:W-:-:S05]  /*0050*/  IMAD R9, R9, UR4, R0 ;  /* 0x0000000409097c24 */ /* 0x001fca000f8e0200 */
[----:B-1----:R-:W-:-:S13]  /*0060*/  ISETP.GE.AND P0, PT, R9, UR5, PT ;  /* 0x0000000509007c0c */ /* 0x002fda000bf06270 */
[----:B------:R-:W-:Y:S05]  /*0070*/  @P0 EXIT ;  /* 0x000000000000094d */ /* 0x000fea0003800000 */
[----:B------:R-:W0:Y:S01]  /*0080*/  LDC.64 R2, c[0x0][0x380] ;  /* 0x0000e000ff027b82 */ /* 0x000e220000000a00 */
[----:B------:R-:W1:Y:S07]  /*0090*/  LDCU.64 UR4, c[0x0][0x358] ;  /* 0x00006b00ff0477ac */ /* 0x000e6e0008000a00 */
[----:B------:R-:W2:Y:S08]  /*00a0*/  LDC.64 R4, c[0x0][0x388] ;  /* 0x0000e200ff047b82 */ /* 0x000eb00000000a00 */
[----:B------:R-:W3:Y:S01]  /*00b0*/  LDC.64 R6, c[0x0][0x390] ;  /* 0x0000e400ff067b82 */ /* 0x000ee20000000a00 */
[----:B0-----:R-:W-:-:S06]  /*00c0*/  IMAD.WIDE R2, R9, 0x4, R2 ;  /* 0x0000000409027825 */ /* 0x001fcc00078e0202 */
[----:B-1----:R-:W4:Y:S01]  /*00d0*/  LDG.E R2, desc[UR4][R2.64] ;  /* 0x0000000402027981 */ /* 0x002f22000c1e1900 */
[----:B--2---:R-:W-:-:S06]  /*00e0*/  IMAD.WIDE R4, R9, 0x4, R4 ;  /* 0x0000000409047825 */ /* 0x004fcc00078e0204 */
[----:B------:R-:W4:Y:S01]  /*00f0*/  LDG.E R5, desc[UR4][R4.64] ;  /* 0x0000000404057981 */ /* 0x000f22000c1e1900 */
[----:B---3--:R-:W-:-:S04]  /*0100*/  IMAD.WIDE R6, R9, 0x4, R6 ;  /* 0x0000000409067825 */ /* 0x008fc800078e0206 */
[----:B----4-:R-:W-:-:S05]  /*0110*/  FADD R9, R2, R5 ;  /* 0x0000000502097221 */ /* 0x010fca0000000000 */
[----:B------:R-:W-:Y:S01]  /*0120*/  STG.E desc[UR4][R6.64], R9 ;  /* 0x0000000906007986 */ /* 0x000fe2000c101904 */
[----:B------:R-:W-:Y:S05]  /*0130*/  EXIT ;  /* 0x000000000000794d */ /* 0x000fea0003800000 */
.L_x_7:
        /* <DEDUP_REMOVED lines=12> */
.L_x_17:


//--------------------- .text._Z10cuda_hellov     --------------------------
	.section	.text._Z10cuda_hellov,"ax",@progbits
	.align	128
        .global         _Z10cuda_hellov
        .type           _Z10cuda_hellov,@function
        .size           _Z10cuda_hellov,(.L_x_18 - _Z10cuda_hellov)
        .other          _Z10cuda_hellov,@"STO_CUDA_ENTRY STV_DEFAULT"
_Z10cuda_hellov:
.text._Z10cuda_hellov:
[----:B------:R-:W0:Y:S01]  /*0000*/  LDC R1, c[0x0][0x37c] ;  /* 0x0000df00ff017b82 */ /* 0x000e220000000800 */
[----:B------:R-:W-:Y:S01]  /*0010*/  MOV R0, 0x8 ;  /* 0x0000000800007802 */ /* 0x000fe20000000f00 */
[----:B------:R-:W1:Y:S01]  /*0020*/  LDCU.64 UR4, c[0x4][URZ] ;  /* 0x01000000ff0477ac */ /* 0x000e620008000a00 */
[----:B------:R-:W-:-:S05]  /*0030*/  CS2R R6, SRZ ;  /* 0x0000000000067805 */ /* 0x000fca000001ff00 */
[----:B------:R2:W3:Y:S01]  /*0040*/  LDC.64 R2, c[0x4][R0] ;  /* 0x0100000000027b82 */ /* 0x0004e20000000a00 */
[----:B-1----:R-:W-:Y:S02]  /*0050*/  IMAD.U32 R4, RZ, RZ, UR4 ;  /* 0x00000004ff047e24 */ /* 0x002fe4000f8e00ff */
[----:B--2---:R-:W-:-:S07]  /*0060*/  IMAD.U32 R5, RZ, RZ, UR5 ;  /* 0x00000005ff057e24 */ /* 0x004fce000f8e00ff */
[----:B------:R-:W-:-:S07]  /*0070*/  LEPC R20, `(.L_x_8) ;  /* 0x000000001014794e */ /* 0x000fce0000000000 */
[----:B0--3--:R-:W-:Y:S05]  /*0080*/  CALL.ABS.NOINC R2 ;  /* 0x0000000002007343 */ /* 0x009fea0003c00000 */
.L_x_8:
[----:B------:R-:W-:Y:S05]  /*0090*/  EXIT ;  /* 0x000000000000794d */ /* 0x000fea0003800000 */
.L_x_9:
        /* <DEDUP_REMOVED lines=14> */
.L_x_18:


//--------------------- .nv.global.init           --------------------------
	.section	.nv.global.init,"aw",@progbits
.nv.global.init:
	.type		$str,@object
	.size		$str,(.L_0 - $str)
$str:
        /*0000*/ 	.byte	0x48, 0x65, 0x6c, 0x6c, 0x6f, 0x20, 0x57, 0x6f, 0x72, 0x6c, 0x64, 0x20, 0x66, 0x72, 0x6f, 0x6d
        /*0010*/ 	.byte	0x20, 0x47, 0x50, 0x55, 0x21, 0x0a, 0x00
.L_0:


//--------------------- .nv.shared.reserved.0     --------------------------
	.section	.nv.shared.reserved.0,"aw",@nobits
	.weak		__nv_reservedSMEM_offset_0_alias
	.size		__nv_reservedSMEM_offset_0_alias, 0, 64
	.other		__nv_reservedSMEM_offset_0_alias,@"STO_CUDA_RESERVED_SHARED STV_DEFAULT"
__nv_reservedSMEM_offset_0_alias:
	.zero		0
	.zero		64


//--------------------- .nv.constant0._Z2CZPiRKmS1_ii --------------------------
	.section	.nv.constant0._Z2CZPiRKmS1_ii,"a",@progbits
	.sectionflags	@""
	.align	4
.nv.constant0._Z2CZPiRKmS1_ii:
	.zero		928


//--------------------- .nv.constant0._Z4CNOTPiRKmS1_ii --------------------------
	.section	.nv.constant0._Z4CNOTPiRKmS1_ii,"a",@progbits
	.sectionflags	@""
	.align	4
.nv.constant0._Z4CNOTPiRKmS1_ii:
	.zero		928


//--------------------- .nv.constant0._Z1HPiRKmii --------------------------
	.section	.nv.constant0._Z1HPiRKmii,"a",@progbits
	.sectionflags	@""
	.align	4
.nv.constant0._Z1HPiRKmii:
	.zero		920


//--------------------- .nv.constant0._Z1PPiRKmii --------------------------
	.section	.nv.constant0._Z1PPiRKmii,"a",@progbits
	.sectionflags	@""
	.align	4
.nv.constant0._Z1PPiRKmii:
	.zero		920


//--------------------- .nv.constant0._Z1ZPiRKmii --------------------------
	.section	.nv.constant0._Z1ZPiRKmii,"a",@progbits
	.sectionflags	@""
	.align	4
.nv.constant0._Z1ZPiRKmii:
	.zero		920


//--------------------- .nv.constant0._Z1YPiRKmii --------------------------
	.section	.nv.constant0._Z1YPiRKmii,"a",@progbits
	.sectionflags	@""
	.align	4
.nv.constant0._Z1YPiRKmii:
	.zero		920


//--------------------- .nv.constant0._Z1XPiRKmii --------------------------
	.section	.nv.constant0._Z1XPiRKmii,"a",@progbits
	.sectionflags	@""
	.align	4
.nv.constant0._Z1XPiRKmii:
	.zero		920


//--------------------- .nv.constant0._Z10vector_addPfS_S_i --------------------------
	.section	.nv.constant0._Z10vector_addPfS_S_i,"a",@progbits
	.sectionflags	@""
	.align	4
.nv.constant0._Z10vector_addPfS_S_i:
	.zero		924


//--------------------- .nv.constant0._Z10cuda_hellov --------------------------
	.section	.nv.constant0._Z10cuda_hellov,"a",@progbits
	.sectionflags	@""
	.align	4
.nv.constant0._Z10cuda_hellov:
	.zero		896


//--------------------- SYMBOLS --------------------------

	.type		.nv.reservedSmem.offset0,@object
	.size		.nv.reservedSmem.offset0,0x4
	.type		vprintf,@function
